	.headerflags	@"EF_CUDA_TEXMODE_UNIFIED EF_CUDA_64BIT_ADDRESS EF_CUDA_ACCELERATORS EF_CUDA_SM90 EF_CUDA_VIRTUAL_SM(EF_CUDA_SM90)"
	.elftype	@"ET_EXEC"


//--------------------- .nv.info                  --------------------------
	.section	.nv.info,"",@"SHT_CUDA_INFO"
	.align	4


	//----- nvinfo : EIATTR_REGCOUNT
	.align		4
        /*0000*/ 	.byte	0x04, 0x2f
        /*0002*/ 	.short	(.L_3 - .L_2)
	.align		4
.L_2:
        /*0004*/ 	.word	index@(triton_poi_fused__native_batch_norm_legit_no_training_relu_threshold_backward_12)
        /*0008*/ 	.word	0x0000001c


	//----- nvinfo : EIATTR_MIN_STACK_SIZE
	.align		4
.L_3:
        /*000c*/ 	.byte	0x04, 0x12
        /*000e*/ 	.short	(.L_5 - .L_4)
	.align		4
.L_4:
        /*0010*/ 	.word	index@(triton_poi_fused__native_batch_norm_legit_no_training_relu_threshold_backward_12)
        /*0014*/ 	.word	0x00000000


	//----- nvinfo : EIATTR_FRAME_SIZE
	.align		4
.L_5:
        /*0018*/ 	.byte	0x04, 0x11
        /*001a*/ 	.short	(.L_7 - .L_6)
	.align		4
.L_6:
        /*001c*/ 	.word	index@(triton_poi_fused__native_batch_norm_legit_no_training_relu_threshold_backward_12)
        /*0020*/ 	.word	0x00000000


	//----- nvinfo : EIATTR_MIN_STACK_SIZE
	.align		4
.L_7:
        /*0024*/ 	.byte	0x04, 0x12
        /*0026*/ 	.short	(.L_9 - .L_8)
	.align		4
.L_8:
        /*0028*/ 	.word	index@(triton_poi_fused__native_batch_norm_legit_no_training_relu_threshold_backward_12)
        /*002c*/ 	.word	0x00000000
.L_9:


//--------------------- .nv.info.triton_poi_fused__native_batch_norm_legit_no_training_relu_threshold_backward_12 --------------------------
	.section	.nv.info.triton_poi_fused__native_batch_norm_legit_no_training_relu_threshold_backward_12,"",@"SHT_CUDA_INFO"
	.sectionflags	@""
	.align	4


	//----- nvinfo : EIATTR_CUDA_API_VERSION
	.align		4
        /*0000*/ 	.byte	0x04, 0x37
        /*0002*/ 	.short	(.L_11 - .L_10)
.L_10:
        /*0004*/ 	.word	0x0000007c


	//----- nvinfo : EIATTR_KPARAM_INFO
	.align		4
.L_11:
        /*0008*/ 	.byte	0x04, 0x17
        /*000a*/ 	.short	(.L_13 - .L_12)
.L_12:
        /*000c*/ 	.word	0x00000000
        /*0010*/ 	.short	0x0008
        /*0012*/ 	.short	0x003c
        /*0014*/ 	.byte	0x00, 0xf0, 0x11, 0x00


	//----- nvinfo : EIATTR_KPARAM_INFO
	.align		4
.L_13:
        /*0018*/ 	.byte	0x04, 0x17
        /*001a*/ 	.short	(.L_15 - .L_14)
.L_14:
        /*001c*/ 	.word	0x00000000
        /*0020*/ 	.short	0x0007
        /*0022*/ 	.short	0x0038
        /*0024*/ 	.byte	0x00, 0xf0, 0x11, 0x00


	//----- nvinfo : EIATTR_KPARAM_INFO
	.align		4
.L_15:
        /*0028*/ 	.byte	0x04, 0x17
        /*002a*/ 	.short	(.L_17 - .L_16)
.L_16:
        /*002c*/ 	.word	0x00000000
        /*0030*/ 	.short	0x0006
        /*0032*/ 	.short	0x0030
        /*0034*/ 	.byte	0x00, 0xf4, 0x21, 0x00


	//----- nvinfo : EIATTR_KPARAM_INFO
	.align		4
.L_17:
        /*0038*/ 	.byte	0x04, 0x17
        /*003a*/ 	.short	(.L_19 - .L_18)
.L_18:
        /*003c*/ 	.word	0x00000000
        /*0040*/ 	.short	0x0005
        /*0042*/ 	.short	0x0028
        /*0044*/ 	.byte	0x00, 0xf4, 0x21, 0x00


	//----- nvinfo : EIATTR_KPARAM_INFO
	.align		4
.L_19:
        /*0048*/ 	.byte	0x04, 0x17
        /*004a*/ 	.short	(.L_21 - .L_20)
.L_20:
        /*004c*/ 	.word	0x00000000
        /*0050*/ 	.short	0x0004
        /*0052*/ 	.short	0x0020
        /*0054*/ 	.byte	0x00, 0xf4, 0x21, 0x00


	//----- nvinfo : EIATTR_KPARAM_INFO
	.align		4
.L_21:
        /*0058*/ 	.byte	0x04, 0x17
        /*005a*/ 	.short	(.L_23 - .L_22)
.L_22:
        /*005c*/ 	.word	0x00000000
        /*0060*/ 	.short	0x0003
        /*0062*/ 	.short	0x0018
        /*0064*/ 	.byte	0x00, 0xf4, 0x21, 0x00


	//----- nvinfo : EIATTR_KPARAM_INFO
	.align		4
.L_23:
        /*0068*/ 	.byte	0x04, 0x17
        /*006a*/ 	.short	(.L_25 - .L_24)
.L_24:
        /*006c*/ 	.word	0x00000000
        /*0070*/ 	.short	0x0002
        /*0072*/ 	.short	0x0010
        /*0074*/ 	.byte	0x00, 0xf4, 0x21, 0x00


	//----- nvinfo : EIATTR_KPARAM_INFO
	.align		4
.L_25:
        /*0078*/ 	.byte	0x04, 0x17
        /*007a*/ 	.short	(.L_27 - .L_26)
.L_26:
        /*007c*/ 	.word	0x00000000
        /*0080*/ 	.short	0x0001
        /*0082*/ 	.short	0x0008
        /*0084*/ 	.byte	0x00, 0xf4, 0x21, 0x00


	//----- nvinfo : EIATTR_KPARAM_INFO
	.align		4
.L_27:
        /*0088*/ 	.byte	0x04, 0x17
        /*008a*/ 	.short	(.L_29 - .L_28)
.L_28:
        /*008c*/ 	.word	0x00000000
        /*0090*/ 	.short	0x0000
        /*0092*/ 	.short	0x0000
        /*0094*/ 	.byte	0x00, 0xf4, 0x21, 0x00


	//----- nvinfo : EIATTR_SPARSE_MMA_MASK
	.align		4
.L_29:
        /*0098*/ 	.byte	0x03, 0x50
        /*009a*/ 	.short	0x0000


	//----- nvinfo : EIATTR_MAXREG_COUNT
	.align		4
        /*009c*/ 	.byte	0x03, 0x1b
        /*009e*/ 	.short	0x00ff


	//----- nvinfo : EIATTR_EXIT_INSTR_OFFSETS
	.align		4
        /*00a0*/ 	.byte	0x04, 0x1c
        /*00a2*/ 	.short	(.L_31 - .L_30)


	//   ....[0]....
.L_30:
        /*00a4*/ 	.word	0x00000700


	//   ....[1]....
        /*00a8*/ 	.word	0x00000720


	//----- nvinfo : EIATTR_REQNTID
	.align		4
.L_31:
        /*00ac*/ 	.byte	0x04, 0x10
        /*00ae*/ 	.short	(.L_33 - .L_32)
.L_32:
        /*00b0*/ 	.word	0x00000080
        /*00b4*/ 	.word	0x00000001
        /*00b8*/ 	.word	0x00000001


	//----- nvinfo : EIATTR_CBANK_PARAM_SIZE
	.align		4
.L_33:
        /*00bc*/ 	.byte	0x03, 0x19
        /*00be*/ 	.short	0x0040


	//----- nvinfo : EIATTR_PARAM_CBANK
	.align		4
        /*00c0*/ 	.byte	0x04, 0x0a
        /*00c2*/ 	.short	(.L_35 - .L_34)
	.align		4
.L_34:
        /*00c4*/ 	.word	index@(.nv.constant0.triton_poi_fused__native_batch_norm_legit_no_training_relu_threshold_backward_12)
        /*00c8*/ 	.short	0x0210
        /*00ca*/ 	.short	0x0040


	//----- nvinfo : EIATTR_SW_WAR
	.align		4
.L_35:
        /*00cc*/ 	.byte	0x04, 0x36
        /*00ce*/ 	.short	(.L_37 - .L_36)
.L_36:
        /*00d0*/ 	.word	0x00000008
.L_37:


//--------------------- .nv.callgraph             --------------------------
	.section	.nv.callgraph,"",@"SHT_CUDA_CALLGRAPH"
	.align	4
	.sectionentsize	8
	.align		4
        /*0000*/ 	.word	0x00000000
	.align		4
        /*0004*/ 	.word	0xffffffff
	.align		4
        /*0008*/ 	.word	0x00000000
	.align		4
        /*000c*/ 	.word	0xfffffffe
	.align		4
        /*0010*/ 	.word	0x00000000
	.align		4
        /*0014*/ 	.word	0xfffffffd
	.align		4
        /*0018*/ 	.word	0x00000000
	.align		4
        /*001c*/ 	.word	0xfffffffc


//--------------------- .nv.constant4             --------------------------
	.section	.nv.constant4,"a",@progbits
	.align	8
	.align		8
.nv.constant4:
        /*0000*/ 	.dword	_$_str
	.align		8
        /*0008*/ 	.dword	_$_str_$_2


//--------------------- .text.triton_poi_fused__native_batch_norm_legit_no_training_relu_threshold_backward_12 --------------------------
	.section	.text.triton_poi_fused__native_batch_norm_legit_no_training_relu_threshold_backward_12,"ax",@progbits
	.sectionflags	@"SHF_BARRIERS=1"
	.align	128
        .global         triton_poi_fused__native_batch_norm_legit_no_training_relu_threshold_backward_12
        .type           triton_poi_fused__native_batch_norm_legit_no_training_relu_threshold_backward_12,@function
        .size           triton_poi_fused__native_batch_norm_legit_no_training_relu_threshold_backward_12,(.L_x_1 - triton_poi_fused__native_batch_norm_legit_no_training_relu_threshold_backward_12)
        .other          triton_poi_fused__native_batch_norm_legit_no_training_relu_threshold_backward_12,@"STO_CUDA_ENTRY STV_DEFAULT"
triton_poi_fused__native_batch_norm_legit_no_training_relu_threshold_backward_12:
.text.triton_poi_fused__native_batch_norm_legit_no_training_relu_threshold_backward_12:
[----:B------:R-:W0:Y:S01]  /*0000*/  LDC R1, c[0x0][0x28] ;  /* 0x00000a00ff017b82 */ /* 0x000e220000000800 */
[----:B------:R-:W1:Y:S07]  /*0010*/  S2R R10, SR_TID.X ;  /* 0x00000000000a7919 */ /* 0x000e6e0000002100 */
[----:B------:R-:W2:Y:S01]  /*0020*/  S2UR UR4, SR_CTAID.Y ;  /* 0x00000000000479c3 */ /* 0x000ea20000002600 */
[----:B------:R-:W-:Y:S01]  /*0030*/  CS2R R6, SRZ ;  /* 0x0000000000067805 */ /* 0x000fe2000001ff00 */
[----:B------:R-:W-:-:S06]  /*0040*/  ULDC.64 UR8, c[0x0][0x208] ;  /* 0x0000820000087ab9 */ /* 0x000fcc0000000a00 */
[----:B------:R-:W3:Y:S01]  /*0050*/  LDC.64 R2, c[0x0][0x220] ;  /* 0x00008800ff027b82 */ /* 0x000ee20000000a00 */
[----:B------:R-:W4:Y:S07]  /*0060*/  S2R R11, SR_CTAID.X ;  /* 0x00000000000b7919 */ /* 0x000f2e0000002500 */
[----:B------:R-:W5:Y:S01]  /*0070*/  LDC.64 R20, c[0x0][0x210] ;  /* 0x00008400ff147b82 */ /* 0x000f620000000a00 */
[----:B--2---:R-:W-:-:S07]  /*0080*/  USHF.L.U32 UR4, UR4, 0x2, URZ ;  /* 0x0000000204047899 */ /* 0x004fce000800063f */
[----:B------:R-:W2:Y:S01]  /*0090*/  LDC.64 R18, c[0x0][0x218] ;  /* 0x00008600ff127b82 */ /* 0x000ea20000000a00 */
[----:B-1----:R-:W-:-:S07]  /*00a0*/  LOP3.LUT R14, R10, 0x1, RZ, 0xc0, !PT ;  /* 0x000000010a0e7812 */ /* 0x002fce00078ec0ff */
[----:B------:R-:W1:Y:S01]  /*00b0*/  LDC.64 R12, c[0x0][0x228] ;  /* 0x00008a00ff0c7b82 */ /* 0x000e620000000a00 */
[----:B------:R-:W-:-:S04]  /*00c0*/  LEA R0, R14, UR4, 0x1 ;  /* 0x000000040e007c11 */ /* 0x000fc8000f8e08ff */
[----:B------:R-:W-:Y:S02]  /*00d0*/  SHF.R.S32.HI R5, RZ, 0x1f, R0 ;  /* 0x0000001fff057819 */ /* 0x000fe40000011400 */
[----:B------:R-:W-:Y:S01]  /*00e0*/  ISETP.GE.AND P1, PT, R0, 0x200, PT ;  /* 0x000002000000780c */ /* 0x000fe20003f26270 */
[----:B------:R-:W1:Y:S01]  /*00f0*/  LDC.64 R8, c[0x0][0x230] ;  /* 0x00008c00ff087b82 */ /* 0x000e620000000a00 */
[----:B------:R-:W-:-:S04]  /*0100*/  LEA.HI R5, R5, R0, RZ, 0x7 ;  /* 0x0000000005057211 */ /* 0x000fc800078f38ff */
[----:B------:R-:W-:-:S05]  /*0110*/  LOP3.LUT R15, R5, 0xffffff80, RZ, 0xc0, !PT ;  /* 0xffffff80050f7812 */ /* 0x000fca00078ec0ff */
[----:B------:R-:W-:-:S04]  /*0120*/  IMAD.IADD R15, R0, 0x1, -R15 ;  /* 0x00000001000f7824 */ /* 0x000fc800078e0a0f */
[----:B---3--:R-:W-:-:S05]  /*0130*/  IMAD.WIDE R2, R15, 0x4, R2 ;  /* 0x000000040f027825 */ /* 0x008fca00078e0202 */
[----:B------:R3:W5:Y:S01]  /*0140*/  @!P1 LDG.E.EL.64 R6, desc[UR8][R2.64] ;  /* 0x0000000802069981 */ /* 0x000762000c2e1b00 */
[----:B------:R-:W-:Y:S01]  /*0150*/  SHF.R.U32.HI R16, RZ, 0x1, R10 ;  /* 0x00000001ff107819 */ /* 0x000fe2000001160a */
[----:B----4-:R-:W-:Y:S02]  /*0160*/  IMAD.SHL.U32 R11, R11, 0x40, RZ ;  /* 0x000000400b0b7824 */ /* 0x010fe400078e00ff */
[----:B------:R-:W-:Y:S01]  /*0170*/  IMAD.SHL.U32 R5, R5, 0x40, RZ ;  /* 0x0000004005057824 */ /* 0x000fe200078e00ff */
[----:B------:R-:W-:Y:S01]  /*0180*/  SGXT.U32 R16, R16, 0x6 ;  /* 0x000000061010781a */ /* 0x000fe20000000000 */
[----:B--2---:R-:W-:-:S03]  /*0190*/  IMAD.WIDE R18, R15, 0x4, R18 ;  /* 0x000000040f127825 */ /* 0x004fc600078e0212 */
[----:B------:R-:W-:Y:S02]  /*01a0*/  LOP3.LUT R4, R11, R16, RZ, 0xfc, !PT ;  /* 0x000000100b047212 */ /* 0x000fe400078efcff */
[----:B---3--:R-:W-:Y:S02]  /*01b0*/  CS2R R2, SRZ ;  /* 0x0000000000027805 */ /* 0x008fe4000001ff00 */
[----:B------:R-:W-:Y:S02]  /*01c0*/  LOP3.LUT R5, R5, 0xffffe000, RZ, 0xc0, !PT ;  /* 0xffffe00005057812 */ /* 0x000fe400078ec0ff */
[C---:B------:R-:W-:Y:S01]  /*01d0*/  ISETP.GE.AND P0, PT, R4.reuse, 0x40, PT ;  /* 0x000000400400780c */ /* 0x040fe20003f06270 */
[----:B------:R-:W-:-:S03]  /*01e0*/  IMAD R4, R4, 0x80, R15 ;  /* 0x0000008004047824 */ /* 0x000fc600078e020f */
[----:B------:R-:W-:Y:S01]  /*01f0*/  ISETP.LT.AND P0, PT, R0, 0x200, !P0 ;  /* 0x000002000000780c */ /* 0x000fe20004701270 */
[----:B------:R-:W-:Y:S01]  /*0200*/  IMAD.IADD R0, R4, 0x1, R5 ;  /* 0x0000000104007824 */ /* 0x000fe200078e0205 */
[----:B------:R-:W-:-:S03]  /*0210*/  CS2R R4, SRZ ;  /* 0x0000000000047805 */ /* 0x000fc6000001ff00 */
[----:B-----5:R-:W-:-:S03]  /*0220*/  IMAD.WIDE R20, R0, 0x4, R20 ;  /* 0x0000000400147825 */ /* 0x020fc600078e0214 */
[----:B------:R2:W3:Y:S01]  /*0230*/  @!P1 LDG.E.EL.64 R4, desc[UR8][R18.64] ;  /* 0x0000000812049981 */ /* 0x0004e2000c2e1b00 */
[----:B-1----:R-:W-:Y:S01]  /*0240*/  IMAD.WIDE R22, R15, 0x4, R12 ;  /* 0x000000040f167825 */ /* 0x002fe200078e020c */
[----:B------:R-:W-:-:S03]  /*0250*/  CS2R R12, SRZ ;  /* 0x00000000000c7805 */ /* 0x000fc6000001ff00 */
[----:B------:R-:W3:Y:S01]  /*0260*/  @P0 LDG.E.EL.64 R2, desc[UR8][R20.64] ;  /* 0x0000000814020981 */ /* 0x000ee2000c2e1b00 */
[----:B0-----:R-:W-:Y:S01]  /*0270*/  IMAD.WIDE R24, R15, 0x4, R8 ;  /* 0x000000040f187825 */ /* 0x001fe200078e0208 */
[----:B------:R-:W-:-:S04]  /*0280*/  CS2R R8, SRZ ;  /* 0x0000000000087805 */ /* 0x000fc8000001ff00 */
[----:B------:R-:W4:Y:S04]  /*0290*/  @!P1 LDG.E.EL.64 R12, desc[UR8][R24.64] ;  /* 0x00000008180c9981 */ /* 0x000f28000c2e1b00 */
[----:B------:R-:W4:Y:S01]  /*02a0*/  @!P1 LDG.E.EL.64 R8, desc[UR8][R22.64] ;  /* 0x0000000816089981 */ /* 0x000f22000c2e1b00 */
[----:B------:R-:W0:Y:S01]  /*02b0*/  S2UR UR6, SR_CgaCtaId ;  /* 0x00000000000679c3 */ /* 0x000e220000008800 */
[----:B--2---:R-:W-:Y:S01]  /*02c0*/  IMAD.MOV.U32 R18, RZ, RZ, 0x3e800000 ;  /* 0x3e800000ff127424 */ /* 0x004fe200078e00ff */
[----:B------:R-:W-:Y:S02]  /*02d0*/  UMOV UR5, 0x400 ;  /* 0x0000040000057882 */ /* 0x000fe40000000000 */
[----:B0-----:R-:W-:Y:S01]  /*02e0*/  UPRMT UR5, UR6, 0x654, UR5 ;  /* 0x0000065406057896 */ /* 0x001fe20008000005 */
[----:B------:R-:W-:Y:S01]  /*02f0*/  FADD R6, R6, 9.9999997473787516356e-06 ;  /* 0x3727c5ac06067421 */ /* 0x000fe20000000000 */
[----:B------:R-:W-:-:S03]  /*0300*/  FADD R7, R7, 9.9999997473787516356e-06 ;  /* 0x3727c5ac07077421 */ /* 0x000fc60000000000 */
[----:B------:R-:W0:Y:S08]  /*0310*/  MUFU.SQRT R15, R6 ;  /* 0x00000006000f7308 */ /* 0x000e300000002000 */
[----:B------:R-:W1:Y:S01]  /*0320*/  MUFU.SQRT R17, R7 ;  /* 0x0000000700117308 */ /* 0x000e620000002000 */
[C---:B0-----:R-:W-:Y:S02]  /*0330*/  FSETP.GT.AND P1, PT, R15.reuse, 8.50705917302346158658e+37, PT ;  /* 0x7e8000000f00780b */ /* 0x041fe40003f24000 */
[----:B------:R-:W-:-:S02]  /*0340*/  FSETP.GEU.AND P3, PT, R15, 1.175494350822287508e-38, PT ;  /* 0x008000000f00780b */ /* 0x000fc40003f6e000 */
[C---:B-1----:R-:W-:Y:S02]  /*0350*/  FSETP.GT.AND P2, PT, R17.reuse, 8.50705917302346158658e+37, PT ;  /* 0x7e8000001100780b */ /* 0x042fe40003f44000 */
[----:B------:R-:W-:-:S07]  /*0360*/  FSETP.GEU.AND P4, PT, R17, 1.175494350822287508e-38, PT ;  /* 0x008000001100780b */ /* 0x000fce0003f8e000 */
[----:B------:R-:W-:-:S04]  /*0370*/  @P1 FMUL R15, R15, 0.25 ;  /* 0x3e8000000f0f1820 */ /* 0x000fc80000400000 */
[----:B------:R-:W-:Y:S01]  /*0380*/  @!P3 FMUL R15, R15, 16777216 ;  /* 0x4b8000000f0fb820 */ /* 0x000fe20000400000 */
[----:B------:R-:W-:-:S04]  /*0390*/  @P2 FMUL R17, R17, 0.25 ;  /* 0x3e80000011112820 */ /* 0x000fc80000400000 */
[----:B------:R-:W-:Y:S01]  /*03a0*/  @!P4 FMUL R17, R17, 16777216 ;  /* 0x4b8000001111c820 */ /* 0x000fe20000400000 */
[----:B------:R-:W0:Y:S01]  /*03b0*/  MUFU.RCP R15, R15 ;  /* 0x0000000f000f7308 */ /* 0x000e220000001000 */
[----:B------:R-:W-:-:S07]  /*03c0*/  FSEL R6, R18, 1, P1 ;  /* 0x3f80000012067808 */ /* 0x000fce0000800000 */
[----:B------:R-:W1:Y:S01]  /*03d0*/  MUFU.RCP R17, R17 ;  /* 0x0000001100117308 */ /* 0x000e620000001000 */
[----:B------:R-:W-:Y:S01]  /*03e0*/  FSEL R18, R18, 1, P2 ;  /* 0x3f80000012127808 */ /* 0x000fe20001000000 */
[----:B------:R-:W-:Y:S01]  /*03f0*/  @!P3 FMUL R6, R6, 16777216 ;  /* 0x4b8000000606b820 */ /* 0x000fe20000400000 */
[----:B---3--:R-:W-:-:S03]  /*0400*/  FADD R7, -R4, R2 ;  /* 0x0000000204077221 */ /* 0x008fc60000000100 */
[----:B------:R-:W-:Y:S01]  /*0410*/  @!P4 FMUL R18, R18, 16777216 ;  /* 0x4b8000001212c820 */ /* 0x000fe20000400000 */
[----:B0-----:R-:W-:Y:S01]  /*0420*/  FMUL R6, R15, R6 ;  /* 0x000000060f067220 */ /* 0x001fe20000400000 */
[----:B------:R-:W-:-:S03]  /*0430*/  FADD R5, -R5, R3 ;  /* 0x0000000305057221 */ /* 0x000fc60000000100 */
[----:B------:R-:W-:Y:S01]  /*0440*/  FMUL R7, R6, R7 ;  /* 0x0000000706077220 */ /* 0x000fe20000400000 */
[----:B-1----:R-:W-:Y:S01]  /*0450*/  FMUL R18, R17, R18 ;  /* 0x0000001211127220 */ /* 0x002fe20000400000 */
[----:B------:R-:W-:-:S03]  /*0460*/  IMAD.SHL.U32 R3, R14, 0x80, RZ ;  /* 0x000000800e037824 */ /* 0x000fc600078e00ff */
[----:B------:R-:W-:Y:S01]  /*0470*/  FMUL R18, R18, R5 ;  /* 0x0000000512127220 */ /* 0x000fe20000400000 */
[----:B----4-:R-:W-:-:S03]  /*0480*/  FFMA R7, R7, R8, R12 ;  /* 0x0000000807077223 */ /* 0x010fc6000000000c */
[----:B------:R-:W-:Y:S01]  /*0490*/  FFMA R9, R18, R9, R13 ;  /* 0x0000000912097223 */ /* 0x000fe2000000000d */
[----:B------:R-:W-:Y:S02]  /*04a0*/  LEA R5, R14, UR5, 0x3 ;  /* 0x000000050e057c11 */ /* 0x000fe4000f8e18ff */
[C---:B------:R-:W-:Y:S02]  /*04b0*/  LOP3.LUT R16, R3.reuse, R16, RZ, 0xfc, !PT ;  /* 0x0000001003107212 */ /* 0x040fe400078efcff */
[----:B------:R-:W-:Y:S02]  /*04c0*/  LEA.HI R3, R3, UR5, RZ, 0x1c ;  /* 0x0000000503037c11 */ /* 0x000fe4000f8fe0ff */
[----:B------:R-:W-:Y:S02]  /*04d0*/  FSETP.GEU.AND P1, PT, R7, RZ, PT ;  /* 0x000000ff0700720b */ /* 0x000fe40003f2e000 */
[----:B------:R-:W-:Y:S01]  /*04e0*/  FSETP.GEU.AND P2, PT, R9, RZ, PT ;  /* 0x000000ff0900720b */ /* 0x000fe20003f4e000 */
[C---:B------:R-:W-:Y:S01]  /*04f0*/  IMAD R8, R16.reuse, 0x4, R5 ;  /* 0x0000000410087824 */ /* 0x040fe200078e0205 */
[----:B------:R-:W-:Y:S01]  /*0500*/  FSEL R15, R7, RZ, P1 ;  /* 0x000000ff070f7208 */ /* 0x000fe20000800000 */
[----:B------:R-:W-:Y:S01]  /*0510*/  IMAD R16, R16, 0x4, R3 ;  /* 0x0000000410107824 */ /* 0x000fe200078e0203 */
[----:B------:R-:W-:Y:S01]  /*0520*/  FSEL R13, R9, RZ, P2 ;  /* 0x000000ff090d7208 */ /* 0x000fe20001000000 */
[----:B------:R-:W0:Y:S02]  /*0530*/  LDC.64 R4, c[0x0][0x238] ;  /* 0x00008e00ff047b82 */ /* 0x000e240000000a00 */
[----:B------:R1:W-:Y:S04]  /*0540*/  STS [R8], R15 ;  /* 0x0000000f08007388 */ /* 0x0003e80000000800 */
[----:B------:R-:W-:Y:S01]  /*0550*/  STS [R16+0x104], R13 ;  /* 0x0001040d10007388 */ /* 0x000fe20000000800 */
[----:B------:R-:W-:Y:S01]  /*0560*/  IMAD.SHL.U32 R3, R10, 0x8, RZ ;  /* 0x000000080a037824 */ /* 0x000fe200078e00ff */
[----:B------:R-:W-:-:S04]  /*0570*/  SHF.R.U32.HI R2, RZ, 0x3, R10 ;  /* 0x00000003ff027819 */ /* 0x000fc8000001160a */
[----:B------:R-:W-:Y:S02]  /*0580*/  LOP3.LUT R2, R2, 0xc, RZ, 0xc0, !PT ;  /* 0x0000000c02027812 */ /* 0x000fe400078ec0ff */
[----:B------:R-:W-:-:S04]  /*0590*/  LOP3.LUT R3, R3, 0x3f8, RZ, 0xc0, !PT ;  /* 0x000003f803037812 */ /* 0x000fc800078ec0ff */
[----:B------:R-:W-:Y:S01]  /*05a0*/  IADD3 R12, R3, UR5, R2 ;  /* 0x00000005030c7c10 */ /* 0x000fe2000fffe002 */
[----:B------:R-:W-:Y:S01]  /*05b0*/  BAR.SYNC.DEFER_BLOCKING 0x0 ;  /* 0x0000000000007b1d */ /* 0x000fe20000010000 */
[----:B------:R-:W-:Y:S01]  /*05c0*/  SHF.R.U32.HI R6, RZ, 0x5, R10 ;  /* 0x00000005ff067819 */ /* 0x000fe2000001160a */
[----:B------:R-:W-:-:S03]  /*05d0*/  IMAD.SHL.U32 R10, R10, 0x2, RZ ;  /* 0x000000020a0a7824 */ /* 0x000fc600078e00ff */
[----:B------:R-:W-:Y:S01]  /*05e0*/  SGXT.U32 R6, R6, 0x2 ;  /* 0x000000020606781a */ /* 0x000fe20000000000 */
[----:B------:R-:W-:Y:S04]  /*05f0*/  LDS R2, [R12] ;  /* 0x000000000c027984 */ /* 0x000fe80000000800 */
[----:B------:R-:W2:Y:S01]  /*0600*/  LDS R3, [R12+0x4] ;  /* 0x000004000c037984 */ /* 0x000ea20000000800 */
[----:B------:R-:W-:Y:S02]  /*0610*/  LOP3.LUT R10, R11, 0x3e, R10, 0xf8, !PT ;  /* 0x0000003e0b0a7812 */ /* 0x000fe400078ef80a */
[----:B------:R-:W-:Y:S01]  /*0620*/  LOP3.LUT R7, R6, UR4, RZ, 0xfc, !PT ;  /* 0x0000000406077c12 */ /* 0x000fe2000f8efcff */
[----:B------:R-:W-:Y:S01]  /*0630*/  ULDC.64 UR4, c[0x0][0x240] ;  /* 0x0000900000047ab9 */ /* 0x000fe20000000a00 */
[----:B------:R-:W-:-:S04]  /*0640*/  ISETP.GE.AND P1, PT, R10, 0x40, PT ;  /* 0x000000400a00780c */ /* 0x000fc80003f26270 */
[C---:B------:R-:W-:Y:S01]  /*0650*/  ISETP.LT.AND P1, PT, R7.reuse, 0x200, !P1 ;  /* 0x000002000700780c */ /* 0x040fe20004f21270 */
[----:B------:R-:W-:Y:S01]  /*0660*/  IMAD R9, R7, 0x40, R10 ;  /* 0x0000004007097824 */ /* 0x000fe200078e020a */
[----:B------:R-:W-:Y:S02]  /*0670*/  FSETP.GTU.AND P3, PT, R15, RZ, PT ;  /* 0x000000ff0f00720b */ /* 0x000fe40003f6c000 */
[----:B------:R-:W-:Y:S01]  /*0680*/  FSETP.GTU.AND P2, PT, R13, RZ, PT ;  /* 0x000000ff0d00720b */ /* 0x000fe20003f4c000 */
[----:B0-----:R-:W-:Y:S01]  /*0690*/  IMAD.WIDE R4, R9, 0x4, R4 ;  /* 0x0000000409047825 */ /* 0x001fe200078e0204 */
[----:B------:R-:W-:Y:S02]  /*06a0*/  SEL R7, RZ, 0x1, P3 ;  /* 0x00000001ff077807 */ /* 0x000fe40001800000 */
[----:B-1----:R-:W-:Y:S02]  /*06b0*/  SEL R8, RZ, 0x100, P2 ;  /* 0x00000100ff087807 */ /* 0x002fe40001000000 */
[----:B------:R-:W-:-:S03]  /*06c0*/  IADD3 R6, P2, R0, UR4, RZ ;  /* 0x0000000400067c10 */ /* 0x000fc6000ff5e0ff */
[----:B------:R-:W-:Y:S01]  /*06d0*/  IMAD.IADD R9, R7, 0x1, R8 ;  /* 0x0000000107097824 */ /* 0x000fe200078e0208 */
[----:B------:R-:W-:Y:S01]  /*06e0*/  LEA.HI.X.SX32 R7, R0, UR5, 0x1, P2 ;  /* 0x0000000500077c11 */ /* 0x000fe200090f0eff */
[----:B--2---:R0:W-:Y:S02]  /*06f0*/  @P1 STG.E.64 desc[UR8][R4.64], R2 ;  /* 0x0000000204001986 */ /* 0x0041e4000c101b08 */
[----:B0-----:R-:W-:Y:S06]  /*0700*/  @!P0 EXIT ;  /* 0x000000000000894d */ /* 0x001fec0003800000 */
[----:B------:R-:W-:Y:S01]  /*0710*/  STG.E.U16 desc[UR8][R6.64], R9 ;  /* 0x0000000906007986 */ /* 0x000fe2000c101508 */
[----:B------:R-:W-:Y:S05]  /*0720*/  EXIT ;  /* 0x000000000000794d */ /* 0x000fea0003800000 */
.L_x_0:
[----:B------:R-:W-:-:S00]  /*0730*/  BRA `(.L_x_0) ;  /* 0xfffffffc00fc7947 */ /* 0x000fc0000383ffff */
[----:B------:R-:W-:-:S00]  /*0740*/  NOP ;  /* 0x0000000000007918 */ /* 0x000fc00000000000 */
        /* <DEDUP_REMOVED lines=11> */
.L_x_1:


//--------------------- .nv.global.init           --------------------------
	.section	.nv.global.init,"aw",@progbits
.nv.global.init:
	.type		_$_str,@object
	.size		_$_str,(_$_str_$_2 - _$_str)
_$_str:
        /*0000*/ 	.byte	0x5f, 0x5f, 0x43, 0x55, 0x44, 0x41, 0x5f, 0x46, 0x54, 0x5a, 0x00
	.type		_$_str_$_2,@object
	.size		_$_str_$_2,(.L_1 - _$_str_$_2)
_$_str_$_2:
        /*000b*/ 	.byte	0x5f, 0x5f, 0x43, 0x55, 0x44, 0x41, 0x5f, 0x50, 0x52, 0x45, 0x43, 0x5f, 0x53, 0x51, 0x52, 0x54
        /*001b*/ 	.byte	0x00
.L_1:


//--------------------- .nv.shared.triton_poi_fused__native_batch_norm_legit_no_training_relu_threshold_backward_12 --------------------------
	.section	.nv.shared.triton_poi_fused__native_batch_norm_legit_no_training_relu_threshold_backward_12,"aw",@nobits
	.sectionflags	@""
	.align	16
	.zero		1024


//--------------------- .nv.constant0.triton_poi_fused__native_batch_norm_legit_no_training_relu_threshold_backward_12 --------------------------
	.section	.nv.constant0.triton_poi_fused__native_batch_norm_legit_no_training_relu_threshold_backward_12,"a",@progbits
	.sectionflags	@""
	.align	4
.nv.constant0.triton_poi_fused__native_batch_norm_legit_no_training_relu_threshold_backward_12:
	.zero		592
